//
// Generated by NVIDIA NVVM Compiler
//
// Compiler Build ID: CL-36424714
// Cuda compilation tools, release 13.0, V13.0.88
// Based on NVVM 20.0.0
//

.version 9.0
.target sm_100
.address_size 64

	// .globl	_Z8saxpyGPUiiPfS_

.visible .entry _Z8saxpyGPUiiPfS_(
	.param .u32 _Z8saxpyGPUiiPfS__param_0,
	.param .u32 _Z8saxpyGPUiiPfS__param_1,
	.param .u64 .ptr .align 1 _Z8saxpyGPUiiPfS__param_2,
	.param .u64 .ptr .align 1 _Z8saxpyGPUiiPfS__param_3
)
{
	.reg .pred 	%p<2>;
	.reg .b32 	%r<7>;
	.reg .b32 	%f<5>;
	.reg .b64 	%rd<8>;

	ld.param.u32 	%r2, [_Z8saxpyGPUiiPfS__param_0];
	ld.param.u32 	%r3, [_Z8saxpyGPUiiPfS__param_1];
	ld.param.u64 	%rd1, [_Z8saxpyGPUiiPfS__param_2];
	ld.param.u64 	%rd2, [_Z8saxpyGPUiiPfS__param_3];
	mov.u32 	%r4, %ctaid.x;
	mov.u32 	%r5, %ntid.x;
	mov.u32 	%r6, %tid.x;
	mad.lo.s32 	%r1, %r4, %r5, %r6;
	setp.ge.s32 	%p1, %r1, %r3;
	@%p1 bra 	$L__BB0_2;
	cvta.to.global.u64 	%rd3, %rd1;
	cvta.to.global.u64 	%rd4, %rd2;
	cvt.rn.f32.s32 	%f1, %r2;
	mul.wide.s32 	%rd5, %r1, 4;
	add.s64 	%rd6, %rd3, %rd5;
	ld.global.f32 	%f2, [%rd6];
	add.s64 	%rd7, %rd4, %rd5;
	ld.global.f32 	%f3, [%rd7];
	fma.rn.f32 	%f4, %f2, %f1, %f3;
	st.global.f32 	[%rd7], %f4;
$L__BB0_2:
	ret;

}


// ===== COMPILED SASS (sm_100) =====

	.target	sm_100

	.elftype	@"ET_EXEC"


//--------------------- .note.nv.tkinfo           --------------------------
	.section	.note.nv.tkinfo,"",@"SHT_NOTE"
	.sectionflags	@"SHF_NOTE_NV_TKINFO"
	.tkinfo
        /*0018*/ 	.word	0x00000002
        /*0030*/ 	.string	""
        /*0030*/ 	.string	"ptxas"
        /*0030*/ 	.string	"Cuda compilation tools, release 13.0, V13.0.88"
        /*0030*/ 	.string	"Build cuda_13.0.r13.0/compiler.36424714_0"
        /*0030*/ 	.string	"-arch sm_100 -m 64 "



//--------------------- .note.nv.cuinfo           --------------------------
	.section	.note.nv.cuinfo,"",@"SHT_NOTE"
	.sectionflags	@"SHF_NOTE_NV_CUINFO"
        /*0018*/ 	.short	0x0002
        /*001a*/ 	.short	0x0064
        /*001c*/ 	.short	0x0082
	.zero		2


//--------------------- .nv.info                  --------------------------
	.section	.nv.info,"",@"SHT_CUDA_INFO"
	.align	4


	//----- nvinfo : EIATTR_REGCOUNT
	.align		4
        /*0000*/ 	.byte	0x04, 0x2f
        /*0002*/ 	.short	(.L_1 - .L_0)
	.align		4
.L_0:
        /*0004*/ 	.word	index@(_Z8saxpyGPUiiPfS_)
        /*0008*/ 	.word	0x0000000a


	//----- nvinfo : EIATTR_FRAME_SIZE
	.align		4
.L_1:
        /*000c*/ 	.byte	0x04, 0x11
        /*000e*/ 	.short	(.L_3 - .L_2)
	.align		4
.L_2:
        /*0010*/ 	.word	index@(_Z8saxpyGPUiiPfS_)
        /*0014*/ 	.word	0x00000000


	//----- nvinfo : EIATTR_MIN_STACK_SIZE
	.align		4
.L_3:
        /*0018*/ 	.byte	0x04, 0x12
        /*001a*/ 	.short	(.L_5 - .L_4)
	.align		4
.L_4:
        /*001c*/ 	.word	index@(_Z8saxpyGPUiiPfS_)
        /*0020*/ 	.word	0x00000000
.L_5:


//--------------------- .nv.compat                --------------------------
	.section	.nv.compat,"",@"SHT_CUDA_COMPAT_INFO"
	.align	4
        /*0000*/ 	.byte	0x02, 0x09, 0x00, 0x00, 0x02, 0x02, 0x01, 0x00, 0x02, 0x05, 0x05, 0x00, 0x03, 0x07, 0x01, 0x01
        /*0010*/ 	.byte	0x02, 0x03, 0x00, 0x00, 0x02, 0x06, 0x01, 0x00, 0x04, 0x0b, 0x08, 0x00, 0x09, 0x00, 0x00, 0x00
        /*0020*/ 	.byte	0x00, 0x00, 0x00, 0x00


//--------------------- .nv.info._Z8saxpyGPUiiPfS_ --------------------------
	.section	.nv.info._Z8saxpyGPUiiPfS_,"",@"SHT_CUDA_INFO"
	.sectionflags	@""
	.align	4


	//----- nvinfo : EIATTR_CUDA_API_VERSION
	.align		4
        /*0000*/ 	.byte	0x04, 0x37
        /*0002*/ 	.short	(.L_7 - .L_6)
.L_6:
        /*0004*/ 	.word	0x00000082


	//----- nvinfo : EIATTR_KPARAM_INFO
	.align		4
.L_7:
        /*0008*/ 	.byte	0x04, 0x17
        /*000a*/ 	.short	(.L_9 - .L_8)
.L_8:
        /*000c*/ 	.word	0x00000000
        /*0010*/ 	.short	0x0003
        /*0012*/ 	.short	0x0010
        /*0014*/ 	.byte	0x00, 0xf5, 0x21, 0x00


	//----- nvinfo : EIATTR_KPARAM_INFO
	.align		4
.L_9:
        /*0018*/ 	.byte	0x04, 0x17
        /*001a*/ 	.short	(.L_11 - .L_10)
.L_10:
        /*001c*/ 	.word	0x00000000
        /*0020*/ 	.short	0x0002
        /*0022*/ 	.short	0x0008
        /*0024*/ 	.byte	0x00, 0xf5, 0x21, 0x00


	//----- nvinfo : EIATTR_KPARAM_INFO
	.align		4
.L_11:
        /*0028*/ 	.byte	0x04, 0x17
        /*002a*/ 	.short	(.L_13 - .L_12)
.L_12:
        /*002c*/ 	.word	0x00000000
        /*0030*/ 	.short	0x0001
        /*0032*/ 	.short	0x0004
        /*0034*/ 	.byte	0x00, 0xf0, 0x11, 0x00


	//----- nvinfo : EIATTR_KPARAM_INFO
	.align		4
.L_13:
        /*0038*/ 	.byte	0x04, 0x17
        /*003a*/ 	.short	(.L_15 - .L_14)
.L_14:
        /*003c*/ 	.word	0x00000000
        /*0040*/ 	.short	0x0000
        /*0042*/ 	.short	0x0000
        /*0044*/ 	.byte	0x00, 0xf0, 0x11, 0x00


	//----- nvinfo : EIATTR_SPARSE_MMA_MASK
	.align		4
.L_15:
        /*0048*/ 	.byte	0x03, 0x50
        /*004a*/ 	.short	0x0000


	//----- nvinfo : EIATTR_MAXREG_COUNT
	.align		4
        /*004c*/ 	.byte	0x03, 0x1b
        /*004e*/ 	.short	0x00ff


	//----- nvinfo : EIATTR_MERCURY_ISA_VERSION
	.align		4
        /*0050*/ 	.byte	0x03, 0x5f
        /*0052*/ 	.short	0x0101


	//----- nvinfo : EIATTR_VRC_CTA_INIT_COUNT
	.align		4
        /*0054*/ 	.byte	0x02, 0x4a
	.zero		1
	.zero		1


	//----- nvinfo : EIATTR_EXIT_INSTR_OFFSETS
	.align		4
        /*0058*/ 	.byte	0x04, 0x1c
        /*005a*/ 	.short	(.L_17 - .L_16)


	//   ....[0]....
.L_16:
        /*005c*/ 	.word	0x00000070


	//   ....[1]....
        /*0060*/ 	.word	0x00000130


	//----- nvinfo : EIATTR_CBANK_PARAM_SIZE
	.align		4
.L_17:
        /*0064*/ 	.byte	0x03, 0x19
        /*0066*/ 	.short	0x0018


	//----- nvinfo : EIATTR_PARAM_CBANK
	.align		4
        /*0068*/ 	.byte	0x04, 0x0a
        /*006a*/ 	.short	(.L_19 - .L_18)
	.align		4
.L_18:
        /*006c*/ 	.word	index@(.nv.constant0._Z8saxpyGPUiiPfS_)
        /*0070*/ 	.short	0x0380
        /*0072*/ 	.short	0x0018


	//----- nvinfo : EIATTR_SW_WAR
	.align		4
.L_19:
        /*0074*/ 	.byte	0x04, 0x36
        /*0076*/ 	.short	(.L_21 - .L_20)
.L_20:
        /*0078*/ 	.word	0x00000008
.L_21:


//--------------------- .nv.callgraph             --------------------------
	.section	.nv.callgraph,"",@"SHT_CUDA_CALLGRAPH"
	.align	4
	.sectionentsize	8
	.align		4
        /*0000*/ 	.word	0x00000000
	.align		4
        /*0004*/ 	.word	0xffffffff
	.align		4
        /*0008*/ 	.word	0x00000000
	.align		4
        /*000c*/ 	.word	0xfffffffe
	.align		4
        /*0010*/ 	.word	0x00000000
	.align		4
        /*0014*/ 	.word	0xfffffffd
	.align		4
        /*0018*/ 	.word	0x00000000
	.align		4
        /*001c*/ 	.word	0xfffffffc


//--------------------- .text._Z8saxpyGPUiiPfS_   --------------------------
	.section	.text._Z8saxpyGPUiiPfS_,"ax",@progbits
	.align	128
        .global         _Z8saxpyGPUiiPfS_
        .type           _Z8saxpyGPUiiPfS_,@function
        .size           _Z8saxpyGPUiiPfS_,(.L_x_1 - _Z8saxpyGPUiiPfS_)
        .other          _Z8saxpyGPUiiPfS_,@"STO_CUDA_ENTRY STV_DEFAULT"
_Z8saxpyGPUiiPfS_:
.text._Z8saxpyGPUiiPfS_:
[----:B------:R-:W-:Y:S01]  /*0000*/  LDC R1, c[0x0][0x37c] ;  /* 0x0000df00ff017b82 */ /* 0x000fe20000000800 */
[----:B------:R-:W0:Y:S07]  /*0010*/  S2R R0, SR_TID.X ;  /* 0x0000000000007919 */ /* 0x000e2e0000002100 */
[----:B------:R-:W0:Y:S01]  /*0020*/  S2UR UR4, SR_CTAID.X ;  /* 0x00000000000479c3 */ /* 0x000e220000002500 */
[----:B------:R-:W1:Y:S07]  /*0030*/  LDCU UR5, c[0x0][0x384] ;  /* 0x00007080ff0577ac */ /* 0x000e6e0008000800 */
[----:B------:R-:W0:Y:S02]  /*0040*/  LDC R7, c[0x0][0x360] ;  /* 0x0000d800ff077b82 */ /* 0x000e240000000800 */
[----:B0-----:R-:W-:-:S05]  /*0050*/  IMAD R7, R7, UR4, R0 ;  /* 0x0000000407077c24 */ /* 0x001fca000f8e0200 */
[----:B-1----:R-:W-:-:S13]  /*0060*/  ISETP.GE.AND P0, PT, R7, UR5, PT ;  /* 0x0000000507007c0c */ /* 0x002fda000bf06270 */
[----:B------:R-:W-:Y:S05]  /*0070*/  @P0 EXIT ;  /* 0x000000000000094d */ /* 0x000fea0003800000 */
[----:B------:R-:W0:Y:S01]  /*0080*/  LDC.64 R2, c[0x0][0x388] ;  /* 0x0000e200ff027b82 */ /* 0x000e220000000a00 */
[----:B------:R-:W1:Y:S01]  /*0090*/  LDCU.64 UR4, c[0x0][0x358] ;  /* 0x00006b00ff0477ac */ /* 0x000e620008000a00 */
[----:B------:R-:W2:Y:S06]  /*00a0*/  LDCU UR6, c[0x0][0x380] ;  /* 0x00007000ff0677ac */ /* 0x000eac0008000800 */
[----:B------:R-:W3:Y:S01]  /*00b0*/  LDC.64 R4, c[0x0][0x390] ;  /* 0x0000e400ff047b82 */ /* 0x000ee20000000a00 */
[----:B0-----:R-:W-:-:S06]  /*00c0*/  IMAD.WIDE R2, R7, 0x4, R2 ;  /* 0x0000000407027825 */ /* 0x001fcc00078e0202 */
[----:B-1----:R-:W4:Y:S01]  /*00d0*/  LDG.E R3, desc[UR4][R2.64] ;  /* 0x0000000402037981 */ /* 0x002f22000c1e1900 */
[----:B---3--:R-:W-:-:S05]  /*00e0*/  IMAD.WIDE R4, R7, 0x4, R4 ;  /* 0x0000000407047825 */ /* 0x008fca00078e0204 */
[----:B------:R-:W4:Y:S01]  /*00f0*/  LDG.E R7, desc[UR4][R4.64] ;  /* 0x0000000404077981 */ /* 0x000f22000c1e1900 */
[----:B--2---:R-:W-:-:S05]  /*0100*/  I2FP.F32.S32 R0, UR6 ;  /* 0x0000000600007c45 */ /* 0x004fca0008201400 */
[----:B----4-:R-:W-:-:S05]  /*0110*/  FFMA R7, R0, R3, R7 ;  /* 0x0000000300077223 */ /* 0x010fca0000000007 */
[----:B------:R-:W-:Y:S01]  /*0120*/  STG.E desc[UR4][R4.64], R7 ;  /* 0x0000000704007986 */ /* 0x000fe2000c101904 */
[----:B------:R-:W-:Y:S05]  /*0130*/  EXIT ;  /* 0x000000000000794d */ /* 0x000fea0003800000 */
.L_x_0:
[----:B------:R-:W-:-:S00]  /*0140*/  BRA `(.L_x_0) ;  /* 0xfffffffc00fc7947 */ /* 0x000fc0000383ffff */
[----:B------:R-:W-:-:S00]  /*0150*/  NOP ;  /* 0x0000000000007918 */ /* 0x000fc00000000000 */
        /* <DEDUP_REMOVED lines=10> */
.L_x_1:


//--------------------- .nv.shared.reserved.0     --------------------------
	.section	.nv.shared.reserved.0,"aw",@nobits
	.weak		__nv_reservedSMEM_offset_0_alias
	.size		__nv_reservedSMEM_offset_0_alias, 0, 64
	.other		__nv_reservedSMEM_offset_0_alias,@"STO_CUDA_RESERVED_SHARED STV_DEFAULT"
__nv_reservedSMEM_offset_0_alias:
	.zero		0
	.zero		64


//--------------------- .nv.constant0._Z8saxpyGPUiiPfS_ --------------------------
	.section	.nv.constant0._Z8saxpyGPUiiPfS_,"a",@progbits
	.sectionflags	@""
	.align	4
.nv.constant0._Z8saxpyGPUiiPfS_:
	.zero		920


//--------------------- SYMBOLS --------------------------

	.type		.nv.reservedSmem.offset0,@object
	.size		.nv.reservedSmem.offset0,0x4
